//
// Generated by NVIDIA NVVM Compiler
//
// Compiler Build ID: CL-36424714
// Cuda compilation tools, release 13.0, V13.0.88
// Based on NVVM 20.0.0
//

.version 9.0
.target sm_100
.address_size 64

	// .globl	_Z10str_repeatPcS_ii

.visible .entry _Z10str_repeatPcS_ii(
	.param .u64 .ptr .align 1 _Z10str_repeatPcS_ii_param_0,
	.param .u64 .ptr .align 1 _Z10str_repeatPcS_ii_param_1,
	.param .u32 _Z10str_repeatPcS_ii_param_2,
	.param .u32 _Z10str_repeatPcS_ii_param_3
)
{
	.reg .pred 	%p<12>;
	.reg .b16 	%rs<30>;
	.reg .b32 	%r<38>;
	.reg .b64 	%rd<27>;

	ld.param.u64 	%rd10, [_Z10str_repeatPcS_ii_param_0];
	ld.param.u64 	%rd11, [_Z10str_repeatPcS_ii_param_1];
	ld.param.u32 	%r23, [_Z10str_repeatPcS_ii_param_2];
	ld.param.u32 	%r24, [_Z10str_repeatPcS_ii_param_3];
	cvta.to.global.u64 	%rd1, %rd11;
	cvta.to.global.u64 	%rd2, %rd10;
	mov.u32 	%r25, %ctaid.x;
	mov.u32 	%r26, %ntid.x;
	mov.u32 	%r27, %tid.x;
	mad.lo.s32 	%r1, %r25, %r26, %r27;
	setp.ge.s32 	%p1, %r1, %r24;
	setp.lt.s32 	%p2, %r23, 1;
	or.pred  	%p3, %p1, %p2;
	@%p3 bra 	$L__BB0_13;
	mul.lo.s32 	%r2, %r23, %r1;
	and.b32  	%r3, %r23, 15;
	setp.lt.u32 	%p4, %r23, 16;
	mov.b32 	%r34, 0;
	@%p4 bra 	$L__BB0_4;
	and.b32  	%r34, %r23, 2147483632;
	neg.s32 	%r32, %r34;
	add.s64 	%rd25, %rd2, 7;
	add.s64 	%rd4, %rd1, 7;
	mov.u32 	%r31, %r2;
$L__BB0_3:
	.pragma "nounroll";
	cvt.s64.s32 	%rd12, %r31;
	add.s64 	%rd13, %rd4, %rd12;
	ld.global.u8 	%rs1, [%rd25+-7];
	st.global.u8 	[%rd13+-7], %rs1;
	ld.global.u8 	%rs2, [%rd25+-6];
	st.global.u8 	[%rd13+-6], %rs2;
	ld.global.u8 	%rs3, [%rd25+-5];
	st.global.u8 	[%rd13+-5], %rs3;
	ld.global.u8 	%rs4, [%rd25+-4];
	st.global.u8 	[%rd13+-4], %rs4;
	ld.global.u8 	%rs5, [%rd25+-3];
	st.global.u8 	[%rd13+-3], %rs5;
	ld.global.u8 	%rs6, [%rd25+-2];
	st.global.u8 	[%rd13+-2], %rs6;
	ld.global.u8 	%rs7, [%rd25+-1];
	st.global.u8 	[%rd13+-1], %rs7;
	ld.global.u8 	%rs8, [%rd25];
	st.global.u8 	[%rd13], %rs8;
	ld.global.u8 	%rs9, [%rd25+1];
	st.global.u8 	[%rd13+1], %rs9;
	ld.global.u8 	%rs10, [%rd25+2];
	st.global.u8 	[%rd13+2], %rs10;
	ld.global.u8 	%rs11, [%rd25+3];
	st.global.u8 	[%rd13+3], %rs11;
	ld.global.u8 	%rs12, [%rd25+4];
	st.global.u8 	[%rd13+4], %rs12;
	ld.global.u8 	%rs13, [%rd25+5];
	st.global.u8 	[%rd13+5], %rs13;
	ld.global.u8 	%rs14, [%rd25+6];
	st.global.u8 	[%rd13+6], %rs14;
	ld.global.u8 	%rs15, [%rd25+7];
	st.global.u8 	[%rd13+7], %rs15;
	ld.global.u8 	%rs16, [%rd25+8];
	st.global.u8 	[%rd13+8], %rs16;
	add.s32 	%r32, %r32, 16;
	add.s64 	%rd25, %rd25, 16;
	add.s32 	%r31, %r31, 16;
	setp.ne.s32 	%p5, %r32, 0;
	@%p5 bra 	$L__BB0_3;
$L__BB0_4:
	setp.eq.s32 	%p6, %r3, 0;
	@%p6 bra 	$L__BB0_13;
	and.b32  	%r11, %r23, 7;
	setp.lt.u32 	%p7, %r3, 8;
	@%p7 bra 	$L__BB0_7;
	cvt.u64.u32 	%rd14, %r34;
	add.s64 	%rd15, %rd2, %rd14;
	ld.global.u8 	%rs17, [%rd15];
	add.s32 	%r29, %r34, %r2;
	cvt.s64.s32 	%rd16, %r29;
	add.s64 	%rd17, %rd1, %rd16;
	st.global.u8 	[%rd17], %rs17;
	ld.global.u8 	%rs18, [%rd15+1];
	st.global.u8 	[%rd17+1], %rs18;
	ld.global.u8 	%rs19, [%rd15+2];
	st.global.u8 	[%rd17+2], %rs19;
	ld.global.u8 	%rs20, [%rd15+3];
	st.global.u8 	[%rd17+3], %rs20;
	ld.global.u8 	%rs21, [%rd15+4];
	st.global.u8 	[%rd17+4], %rs21;
	ld.global.u8 	%rs22, [%rd15+5];
	st.global.u8 	[%rd17+5], %rs22;
	ld.global.u8 	%rs23, [%rd15+6];
	st.global.u8 	[%rd17+6], %rs23;
	ld.global.u8 	%rs24, [%rd15+7];
	st.global.u8 	[%rd17+7], %rs24;
	add.s32 	%r34, %r34, 8;
$L__BB0_7:
	setp.eq.s32 	%p8, %r11, 0;
	@%p8 bra 	$L__BB0_13;
	and.b32  	%r14, %r23, 3;
	setp.lt.u32 	%p9, %r11, 4;
	@%p9 bra 	$L__BB0_10;
	cvt.u64.u32 	%rd18, %r34;
	add.s64 	%rd19, %rd2, %rd18;
	ld.global.u8 	%rs25, [%rd19];
	add.s32 	%r30, %r34, %r2;
	cvt.s64.s32 	%rd20, %r30;
	add.s64 	%rd21, %rd1, %rd20;
	st.global.u8 	[%rd21], %rs25;
	ld.global.u8 	%rs26, [%rd19+1];
	st.global.u8 	[%rd21+1], %rs26;
	ld.global.u8 	%rs27, [%rd19+2];
	st.global.u8 	[%rd21+2], %rs27;
	ld.global.u8 	%rs28, [%rd19+3];
	st.global.u8 	[%rd21+3], %rs28;
	add.s32 	%r34, %r34, 4;
$L__BB0_10:
	setp.eq.s32 	%p10, %r14, 0;
	@%p10 bra 	$L__BB0_13;
	add.s32 	%r37, %r34, %r2;
	cvt.u64.u32 	%rd22, %r34;
	add.s64 	%rd26, %rd2, %rd22;
	neg.s32 	%r36, %r14;
$L__BB0_12:
	.pragma "nounroll";
	cvt.s64.s32 	%rd23, %r37;
	add.s64 	%rd24, %rd1, %rd23;
	ld.global.u8 	%rs29, [%rd26];
	st.global.u8 	[%rd24], %rs29;
	add.s32 	%r37, %r37, 1;
	add.s64 	%rd26, %rd26, 1;
	add.s32 	%r36, %r36, 1;
	setp.ne.s32 	%p11, %r36, 0;
	@%p11 bra 	$L__BB0_12;
$L__BB0_13:
	ret;

}


// ===== COMPILED SASS (sm_100) =====

	.target	sm_100

	.elftype	@"ET_EXEC"


//--------------------- .note.nv.tkinfo           --------------------------
	.section	.note.nv.tkinfo,"",@"SHT_NOTE"
	.sectionflags	@"SHF_NOTE_NV_TKINFO"
	.tkinfo
        /*0018*/ 	.word	0x00000002
        /*0030*/ 	.string	""
        /*0030*/ 	.string	"ptxas"
        /*0030*/ 	.string	"Cuda compilation tools, release 13.0, V13.0.88"
        /*0030*/ 	.string	"Build cuda_13.0.r13.0/compiler.36424714_0"
        /*0030*/ 	.string	"-arch sm_100 -m 64 "



//--------------------- .note.nv.cuinfo           --------------------------
	.section	.note.nv.cuinfo,"",@"SHT_NOTE"
	.sectionflags	@"SHF_NOTE_NV_CUINFO"
        /*0018*/ 	.short	0x0002
        /*001a*/ 	.short	0x0064
        /*001c*/ 	.short	0x0082
	.zero		2


//--------------------- .nv.info                  --------------------------
	.section	.nv.info,"",@"SHT_CUDA_INFO"
	.align	4


	//----- nvinfo : EIATTR_REGCOUNT
	.align		4
        /*0000*/ 	.byte	0x04, 0x2f
        /*0002*/ 	.short	(.L_1 - .L_0)
	.align		4
.L_0:
        /*0004*/ 	.word	index@(_Z10str_repeatPcS_ii)
        /*0008*/ 	.word	0x00000018


	//----- nvinfo : EIATTR_FRAME_SIZE
	.align		4
.L_1:
        /*000c*/ 	.byte	0x04, 0x11
        /*000e*/ 	.short	(.L_3 - .L_2)
	.align		4
.L_2:
        /*0010*/ 	.word	index@(_Z10str_repeatPcS_ii)
        /*0014*/ 	.word	0x00000000


	//----- nvinfo : EIATTR_MIN_STACK_SIZE
	.align		4
.L_3:
        /*0018*/ 	.byte	0x04, 0x12
        /*001a*/ 	.short	(.L_5 - .L_4)
	.align		4
.L_4:
        /*001c*/ 	.word	index@(_Z10str_repeatPcS_ii)
        /*0020*/ 	.word	0x00000000
.L_5:


//--------------------- .nv.compat                --------------------------
	.section	.nv.compat,"",@"SHT_CUDA_COMPAT_INFO"
	.align	4
        /*0000*/ 	.byte	0x02, 0x09, 0x00, 0x00, 0x02, 0x02, 0x01, 0x00, 0x02, 0x05, 0x05, 0x00, 0x03, 0x07, 0x01, 0x01
        /*0010*/ 	.byte	0x02, 0x03, 0x00, 0x00, 0x02, 0x06, 0x01, 0x00, 0x04, 0x0b, 0x08, 0x00, 0x09, 0x00, 0x00, 0x00
        /*0020*/ 	.byte	0x00, 0x00, 0x00, 0x00


//--------------------- .nv.info._Z10str_repeatPcS_ii --------------------------
	.section	.nv.info._Z10str_repeatPcS_ii,"",@"SHT_CUDA_INFO"
	.sectionflags	@""
	.align	4


	//----- nvinfo : EIATTR_CUDA_API_VERSION
	.align		4
        /*0000*/ 	.byte	0x04, 0x37
        /*0002*/ 	.short	(.L_7 - .L_6)
.L_6:
        /*0004*/ 	.word	0x00000082


	//----- nvinfo : EIATTR_KPARAM_INFO
	.align		4
.L_7:
        /*0008*/ 	.byte	0x04, 0x17
        /*000a*/ 	.short	(.L_9 - .L_8)
.L_8:
        /*000c*/ 	.word	0x00000000
        /*0010*/ 	.short	0x0003
        /*0012*/ 	.short	0x0014
        /*0014*/ 	.byte	0x00, 0xf0, 0x11, 0x00


	//----- nvinfo : EIATTR_KPARAM_INFO
	.align		4
.L_9:
        /*0018*/ 	.byte	0x04, 0x17
        /*001a*/ 	.short	(.L_11 - .L_10)
.L_10:
        /*001c*/ 	.word	0x00000000
        /*0020*/ 	.short	0x0002
        /*0022*/ 	.short	0x0010
        /*0024*/ 	.byte	0x00, 0xf0, 0x11, 0x00


	//----- nvinfo : EIATTR_KPARAM_INFO
	.align		4
.L_11:
        /*0028*/ 	.byte	0x04, 0x17
        /*002a*/ 	.short	(.L_13 - .L_12)
.L_12:
        /*002c*/ 	.word	0x00000000
        /*0030*/ 	.short	0x0001
        /*0032*/ 	.short	0x0008
        /*0034*/ 	.byte	0x00, 0xf5, 0x21, 0x00


	//----- nvinfo : EIATTR_KPARAM_INFO
	.align		4
.L_13:
        /*0038*/ 	.byte	0x04, 0x17
        /*003a*/ 	.short	(.L_15 - .L_14)
.L_14:
        /*003c*/ 	.word	0x00000000
        /*0040*/ 	.short	0x0000
        /*0042*/ 	.short	0x0000
        /*0044*/ 	.byte	0x00, 0xf5, 0x21, 0x00


	//----- nvinfo : EIATTR_SPARSE_MMA_MASK
	.align		4
.L_15:
        /*0048*/ 	.byte	0x03, 0x50
        /*004a*/ 	.short	0x0000


	//----- nvinfo : EIATTR_MAXREG_COUNT
	.align		4
        /*004c*/ 	.byte	0x03, 0x1b
        /*004e*/ 	.short	0x00ff


	//----- nvinfo : EIATTR_MERCURY_ISA_VERSION
	.align		4
        /*0050*/ 	.byte	0x03, 0x5f
        /*0052*/ 	.short	0x0101


	//----- nvinfo : EIATTR_VRC_CTA_INIT_COUNT
	.align		4
        /*0054*/ 	.byte	0x02, 0x4a
	.zero		1
	.zero		1


	//----- nvinfo : EIATTR_EXIT_INSTR_OFFSETS
	.align		4
        /*0058*/ 	.byte	0x04, 0x1c
        /*005a*/ 	.short	(.L_17 - .L_16)


	//   ....[0]....
.L_16:
        /*005c*/ 	.word	0x00000080


	//   ....[1]....
        /*0060*/ 	.word	0x00000440


	//   ....[2]....
        /*0064*/ 	.word	0x00000600


	//   ....[3]....
        /*0068*/ 	.word	0x00000740


	//   ....[4]....
        /*006c*/ 	.word	0x00000870


	//----- nvinfo : EIATTR_CBANK_PARAM_SIZE
	.align		4
.L_17:
        /*0070*/ 	.byte	0x03, 0x19
        /*0072*/ 	.short	0x0018


	//----- nvinfo : EIATTR_PARAM_CBANK
	.align		4
        /*0074*/ 	.byte	0x04, 0x0a
        /*0076*/ 	.short	(.L_19 - .L_18)
	.align		4
.L_18:
        /*0078*/ 	.word	index@(.nv.constant0._Z10str_repeatPcS_ii)
        /*007c*/ 	.short	0x0380
        /*007e*/ 	.short	0x0018


	//----- nvinfo : EIATTR_SW_WAR
	.align		4
.L_19:
        /*0080*/ 	.byte	0x04, 0x36
        /*0082*/ 	.short	(.L_21 - .L_20)
.L_20:
        /*0084*/ 	.word	0x00000008
.L_21:


//--------------------- .nv.callgraph             --------------------------
	.section	.nv.callgraph,"",@"SHT_CUDA_CALLGRAPH"
	.align	4
	.sectionentsize	8
	.align		4
        /*0000*/ 	.word	0x00000000
	.align		4
        /*0004*/ 	.word	0xffffffff
	.align		4
        /*0008*/ 	.word	0x00000000
	.align		4
        /*000c*/ 	.word	0xfffffffe
	.align		4
        /*0010*/ 	.word	0x00000000
	.align		4
        /*0014*/ 	.word	0xfffffffd
	.align		4
        /*0018*/ 	.word	0x00000000
	.align		4
        /*001c*/ 	.word	0xfffffffc


//--------------------- .text._Z10str_repeatPcS_ii --------------------------
	.section	.text._Z10str_repeatPcS_ii,"ax",@progbits
	.align	128
        .global         _Z10str_repeatPcS_ii
        .type           _Z10str_repeatPcS_ii,@function
        .size           _Z10str_repeatPcS_ii,(.L_x_6 - _Z10str_repeatPcS_ii)
        .other          _Z10str_repeatPcS_ii,@"STO_CUDA_ENTRY STV_DEFAULT"
_Z10str_repeatPcS_ii:
.text._Z10str_repeatPcS_ii:
[----:B------:R-:W-:Y:S01]  /*0000*/  LDC R1, c[0x0][0x37c] ;  /* 0x0000df00ff017b82 */ /* 0x000fe20000000800 */
[----:B------:R-:W0:Y:S07]  /*0010*/  S2R R5, SR_TID.X ;  /* 0x0000000000057919 */ /* 0x000e2e0000002100 */
[----:B------:R-:W0:Y:S08]  /*0020*/  S2UR UR4, SR_CTAID.X ;  /* 0x00000000000479c3 */ /* 0x000e300000002500 */
[----:B------:R-:W0:Y:S08]  /*0030*/  LDC R0, c[0x0][0x360] ;  /* 0x0000d800ff007b82 */ /* 0x000e300000000800 */
[----:B------:R-:W1:Y:S01]  /*0040*/  LDC.64 R2, c[0x0][0x390] ;  /* 0x0000e400ff027b82 */ /* 0x000e620000000a00 */
[----:B0-----:R-:W-:Y:S01]  /*0050*/  IMAD R0, R0, UR4, R5 ;  /* 0x0000000400007c24 */ /* 0x001fe2000f8e0205 */
[----:B-1----:R-:W-:-:S04]  /*0060*/  ISETP.GE.AND P0, PT, R2, 0x1, PT ;  /* 0x000000010200780c */ /* 0x002fc80003f06270 */
[----:B------:R-:W-:-:S13]  /*0070*/  ISETP.GE.OR P0, PT, R0, R3, !P0 ;  /* 0x000000030000720c */ /* 0x000fda0004706670 */
[----:B------:R-:W-:Y:S05]  /*0080*/  @P0 EXIT ;  /* 0x000000000000094d */ /* 0x000fea0003800000 */
[C---:B------:R-:W-:Y:S01]  /*0090*/  ISETP.GE.U32.AND P1, PT, R2.reuse, 0x10, PT ;  /* 0x000000100200780c */ /* 0x040fe20003f26070 */
[----:B------:R-:W0:Y:S01]  /*00a0*/  LDCU.64 UR6, c[0x0][0x358] ;  /* 0x00006b00ff0677ac */ /* 0x000e220008000a00 */
[----:B------:R-:W-:Y:S01]  /*00b0*/  LOP3.LUT R12, R2, 0xf, RZ, 0xc0, !PT ;  /* 0x0000000f020c7812 */ /* 0x000fe200078ec0ff */
[----:B------:R-:W-:Y:S02]  /*00c0*/  IMAD R0, R0, R2, RZ ;  /* 0x0000000200007224 */ /* 0x000fe400078e02ff */
[----:B------:R-:W-:Y:S01]  /*00d0*/  IMAD.MOV.U32 R3, RZ, RZ, RZ ;  /* 0x000000ffff037224 */ /* 0x000fe200078e00ff */
[----:B------:R-:W-:-:S07]  /*00e0*/  ISETP.NE.AND P0, PT, R12, RZ, PT ;  /* 0x000000ff0c00720c */ /* 0x000fce0003f05270 */
[----:B------:R-:W-:Y:S06]  /*00f0*/  @!P1 BRA `(.L_x_0) ;  /* 0x0000000000d09947 */ /* 0x000fec0003800000 */
[----:B------:R-:W1:Y:S01]  /*0100*/  LDCU.64 UR4, c[0x0][0x380] ;  /* 0x00007000ff0477ac */ /* 0x000e620008000a00 */
[----:B------:R-:W-:Y:S01]  /*0110*/  LOP3.LUT R3, R2, 0x7ffffff0, RZ, 0xc0, !PT ;  /* 0x7ffffff002037812 */ /* 0x000fe200078ec0ff */
[----:B------:R-:W-:-:S04]  /*0120*/  IMAD.MOV.U32 R9, RZ, RZ, R0 ;  /* 0x000000ffff097224 */ /* 0x000fc800078e0000 */
[----:B------:R-:W-:Y:S01]  /*0130*/  IMAD.MOV R8, RZ, RZ, -R3 ;  /* 0x000000ffff087224 */ /* 0x000fe200078e0a03 */
[----:B-1----:R-:W-:-:S04]  /*0140*/  UIADD3 UR4, UP0, UPT, UR4, 0x7, URZ ;  /* 0x0000000704047890 */ /* 0x002fc8000ff1e0ff */
[----:B------:R-:W-:Y:S02]  /*0150*/  UIADD3.X UR5, UPT, UPT, URZ, UR5, URZ, UP0, !UPT ;  /* 0x00000005ff057290 */ /* 0x000fe400087fe4ff */
[----:B------:R-:W-:-:S04]  /*0160*/  IMAD.U32 R10, RZ, RZ, UR4 ;  /* 0x00000004ff0a7e24 */ /* 0x000fc8000f8e00ff */
[----:B------:R-:W-:-:S07]  /*0170*/  IMAD.U32 R19, RZ, RZ, UR5 ;  /* 0x00000005ff137e24 */ /* 0x000fce000f8e00ff */
.L_x_1:
[----:B------:R-:W-:Y:S01]  /*0180*/  IMAD.MOV.U32 R4, RZ, RZ, R10 ;  /* 0x000000ffff047224 */ /* 0x000fe200078e000a */
[----:B0-----:R-:W1:Y:S01]  /*0190*/  LDC.64 R6, c[0x0][0x388] ;  /* 0x0000e200ff067b82 */ /* 0x001e620000000a00 */
[----:B------:R-:W-:-:S05]  /*01a0*/  IMAD.MOV.U32 R5, RZ, RZ, R19 ;  /* 0x000000ffff057224 */ /* 0x000fca00078e0013 */
[----:B0-----:R-:W2:Y:S01]  /*01b0*/  LDG.E.U8 R11, desc[UR6][R4.64+-0x7] ;  /* 0xfffff906040b7981 */ /* 0x001ea2000c1e1100 */
[----:B------:R-:W-:Y:S02]  /*01c0*/  SHF.R.S32.HI R10, RZ, 0x1f, R9 ;  /* 0x0000001fff0a7819 */ /* 0x000fe40000011409 */
[----:B-1----:R-:W-:-:S04]  /*01d0*/  IADD3 R6, P1, P2, R9, 0x7, R6 ;  /* 0x0000000709067810 */ /* 0x002fc80007a3e006 */
[----:B------:R-:W-:-:S05]  /*01e0*/  IADD3.X R7, PT, PT, R10, R7, RZ, P1, P2 ;  /* 0x000000070a077210 */ /* 0x000fca0000fe44ff */
[----:B--2---:R0:W-:Y:S04]  /*01f0*/  STG.E.U8 desc[UR6][R6.64+-0x7], R11 ;  /* 0xfffff90b06007986 */ /* 0x0041e8000c101106 */
[----:B------:R-:W2:Y:S04]  /*0200*/  LDG.E.U8 R13, desc[UR6][R4.64+-0x6] ;  /* 0xfffffa06040d7981 */ /* 0x000ea8000c1e1100 */
[----:B--2---:R1:W-:Y:S04]  /*0210*/  STG.E.U8 desc[UR6][R6.64+-0x6], R13 ;  /* 0xfffffa0d06007986 */ /* 0x0043e8000c101106 */
[----:B------:R-:W2:Y:S04]  /*0220*/  LDG.E.U8 R15, desc[UR6][R4.64+-0x5] ;  /* 0xfffffb06040f7981 */ /* 0x000ea8000c1e1100 */
[----:B--2---:R2:W-:Y:S04]  /*0230*/  STG.E.U8 desc[UR6][R6.64+-0x5], R15 ;  /* 0xfffffb0f06007986 */ /* 0x0045e8000c101106 */
[----:B------:R-:W3:Y:S04]  /*0240*/  LDG.E.U8 R17, desc[UR6][R4.64+-0x4] ;  /* 0xfffffc0604117981 */ /* 0x000ee8000c1e1100 */
[----:B---3--:R3:W-:Y:S04]  /*0250*/  STG.E.U8 desc[UR6][R6.64+-0x4], R17 ;  /* 0xfffffc1106007986 */ /* 0x0087e8000c101106 */
[----:B------:R-:W4:Y:S04]  /*0260*/  LDG.E.U8 R19, desc[UR6][R4.64+-0x3] ;  /* 0xfffffd0604137981 */ /* 0x000f28000c1e1100 */
[----:B----4-:R4:W-:Y:S04]  /*0270*/  STG.E.U8 desc[UR6][R6.64+-0x3], R19 ;  /* 0xfffffd1306007986 */ /* 0x0109e8000c101106 */
[----:B------:R-:W5:Y:S04]  /*0280*/  LDG.E.U8 R21, desc[UR6][R4.64+-0x2] ;  /* 0xfffffe0604157981 */ /* 0x000f68000c1e1100 */
[----:B-----5:R5:W-:Y:S04]  /*0290*/  STG.E.U8 desc[UR6][R6.64+-0x2], R21 ;  /* 0xfffffe1506007986 */ /* 0x020be8000c101106 */
[----:B0-----:R-:W2:Y:S04]  /*02a0*/  LDG.E.U8 R11, desc[UR6][R4.64+-0x1] ;  /* 0xffffff06040b7981 */ /* 0x001ea8000c1e1100 */
[----:B--2---:R0:W-:Y:S04]  /*02b0*/  STG.E.U8 desc[UR6][R6.64+-0x1], R11 ;  /* 0xffffff0b06007986 */ /* 0x0041e8000c101106 */
[----:B-1----:R-:W2:Y:S04]  /*02c0*/  LDG.E.U8 R13, desc[UR6][R4.64] ;  /* 0x00000006040d7981 */ /* 0x002ea8000c1e1100 */
[----:B--2---:R1:W-:Y:S04]  /*02d0*/  STG.E.U8 desc[UR6][R6.64], R13 ;  /* 0x0000000d06007986 */ /* 0x0043e8000c101106 */
[----:B------:R-:W2:Y:S04]  /*02e0*/  LDG.E.U8 R15, desc[UR6][R4.64+0x1] ;  /* 0x00000106040f7981 */ /* 0x000ea8000c1e1100 */
[----:B--2---:R2:W-:Y:S04]  /*02f0*/  STG.E.U8 desc[UR6][R6.64+0x1], R15 ;  /* 0x0000010f06007986 */ /* 0x0045e8000c101106 */
[----:B---3--:R-:W3:Y:S04]  /*0300*/  LDG.E.U8 R17, desc[UR6][R4.64+0x2] ;  /* 0x0000020604117981 */ /* 0x008ee8000c1e1100 */
[----:B---3--:R3:W-:Y:S04]  /*0310*/  STG.E.U8 desc[UR6][R6.64+0x2], R17 ;  /* 0x0000021106007986 */ /* 0x0087e8000c101106 */
[----:B----4-:R-:W4:Y:S04]  /*0320*/  LDG.E.U8 R19, desc[UR6][R4.64+0x3] ;  /* 0x0000030604137981 */ /* 0x010f28000c1e1100 */
[----:B----4-:R4:W-:Y:S04]  /*0330*/  STG.E.U8 desc[UR6][R6.64+0x3], R19 ;  /* 0x0000031306007986 */ /* 0x0109e8000c101106 */
[----:B-----5:R-:W5:Y:S04]  /*0340*/  LDG.E.U8 R21, desc[UR6][R4.64+0x4] ;  /* 0x0000040604157981 */ /* 0x020f68000c1e1100 */
[----:B-----5:R1:W-:Y:S04]  /*0350*/  STG.E.U8 desc[UR6][R6.64+0x4], R21 ;  /* 0x0000041506007986 */ /* 0x0203e8000c101106 */
[----:B0-----:R-:W5:Y:S04]  /*0360*/  LDG.E.U8 R11, desc[UR6][R4.64+0x5] ;  /* 0x00000506040b7981 */ /* 0x001f68000c1e1100 */
[----:B-----5:R0:W-:Y:S04]  /*0370*/  STG.E.U8 desc[UR6][R6.64+0x5], R11 ;  /* 0x0000050b06007986 */ /* 0x0201e8000c101106 */
[----:B-1----:R-:W5:Y:S04]  /*0380*/  LDG.E.U8 R13, desc[UR6][R4.64+0x6] ;  /* 0x00000606040d7981 */ /* 0x002f68000c1e1100 */
[----:B-----5:R0:W-:Y:S04]  /*0390*/  STG.E.U8 desc[UR6][R6.64+0x6], R13 ;  /* 0x0000060d06007986 */ /* 0x0201e8000c101106 */
[----:B--2---:R-:W2:Y:S01]  /*03a0*/  LDG.E.U8 R15, desc[UR6][R4.64+0x7] ;  /* 0x00000706040f7981 */ /* 0x004ea2000c1e1100 */
[----:B------:R-:W-:-:S05]  /*03b0*/  VIADD R8, R8, 0x10 ;  /* 0x0000001008087836 */ /* 0x000fca0000000000 */
[----:B------:R-:W-:Y:S01]  /*03c0*/  ISETP.NE.AND P1, PT, R8, RZ, PT ;  /* 0x000000ff0800720c */ /* 0x000fe20003f25270 */
[----:B--2---:R0:W-:Y:S04]  /*03d0*/  STG.E.U8 desc[UR6][R6.64+0x7], R15 ;  /* 0x0000070f06007986 */ /* 0x0041e8000c101106 */
[----:B---3--:R-:W2:Y:S01]  /*03e0*/  LDG.E.U8 R17, desc[UR6][R4.64+0x8] ;  /* 0x0000080604117981 */ /* 0x008ea2000c1e1100 */
[----:B------:R-:W-:Y:S01]  /*03f0*/  IADD3 R10, P2, PT, R4, 0x10, RZ ;  /* 0x00000010040a7810 */ /* 0x000fe20007f5e0ff */
[----:B------:R-:W-:-:S04]  /*0400*/  VIADD R9, R9, 0x10 ;  /* 0x0000001009097836 */ /* 0x000fc80000000000 */
[----:B----4-:R-:W-:Y:S01]  /*0410*/  IMAD.X R19, RZ, RZ, R5, P2 ;  /* 0x000000ffff137224 */ /* 0x010fe200010e0605 */
[----:B--2---:R0:W-:Y:S01]  /*0420*/  STG.E.U8 desc[UR6][R6.64+0x8], R17 ;  /* 0x0000081106007986 */ /* 0x0041e2000c101106 */
[----:B------:R-:W-:Y:S06]  /*0430*/  @P1 BRA `(.L_x_1) ;  /* 0xfffffffc00501947 */ /* 0x000fec000383ffff */
.L_x_0:
[----:B0-----:R-:W-:Y:S05]  /*0440*/  @!P0 EXIT ;  /* 0x000000000000894d */ /* 0x001fea0003800000 */
[----:B------:R-:W-:Y:S02]  /*0450*/  ISETP.GE.U32.AND P1, PT, R12, 0x8, PT ;  /* 0x000000080c00780c */ /* 0x000fe40003f26070 */
[----:B------:R-:W-:-:S04]  /*0460*/  LOP3.LUT R8, R2, 0x7, RZ, 0xc0, !PT ;  /* 0x0000000702087812 */ /* 0x000fc800078ec0ff */
[----:B------:R-:W-:-:S07]  /*0470*/  ISETP.NE.AND P0, PT, R8, RZ, PT ;  /* 0x000000ff0800720c */ /* 0x000fce0003f05270 */
[----:B------:R-:W-:Y:S06]  /*0480*/  @!P1 BRA `(.L_x_2) ;  /* 0x00000000005c9947 */ /* 0x000fec0003800000 */
[----:B------:R-:W0:Y:S02]  /*0490*/  LDCU.128 UR8, c[0x0][0x380] ;  /* 0x00007000ff0877ac */ /* 0x000e240008000c00 */
[----:B0-----:R-:W-:-:S05]  /*04a0*/  IADD3 R6, P1, PT, R3, UR8, RZ ;  /* 0x0000000803067c10 */ /* 0x001fca000ff3e0ff */
[----:B------:R-:W-:-:S05]  /*04b0*/  IMAD.X R7, RZ, RZ, UR9, P1 ;  /* 0x00000009ff077e24 */ /* 0x000fca00088e06ff */
[----:B------:R-:W2:Y:S01]  /*04c0*/  LDG.E.U8 R9, desc[UR6][R6.64] ;  /* 0x0000000606097981 */ /* 0x000ea2000c1e1100 */
[----:B------:R-:W-:-:S05]  /*04d0*/  IMAD.IADD R5, R0, 0x1, R3 ;  /* 0x0000000100057824 */ /* 0x000fca00078e0203 */
[----:B------:R-:W-:-:S04]  /*04e0*/  IADD3 R4, P1, PT, R5, UR10, RZ ;  /* 0x0000000a05047c10 */ /* 0x000fc8000ff3e0ff */
[----:B------:R-:W-:-:S05]  /*04f0*/  LEA.HI.X.SX32 R5, R5, UR11, 0x1, P1 ;  /* 0x0000000b05057c11 */ /* 0x000fca00088f0eff */
[----:B--2---:R0:W-:Y:S04]  /*0500*/  STG.E.U8 desc[UR6][R4.64], R9 ;  /* 0x0000000904007986 */ /* 0x0041e8000c101106 */
[----:B------:R-:W2:Y:S04]  /*0510*/  LDG.E.U8 R11, desc[UR6][R6.64+0x1] ;  /* 0x00000106060b7981 */ /* 0x000ea8000c1e1100 */
[----:B--2---:R1:W-:Y:S04]  /*0520*/  STG.E.U8 desc[UR6][R4.64+0x1], R11 ;  /* 0x0000010b04007986 */ /* 0x0043e8000c101106 */
[----:B------:R-:W2:Y:S04]  /*0530*/  LDG.E.U8 R13, desc[UR6][R6.64+0x2] ;  /* 0x00000206060d7981 */ /* 0x000ea8000c1e1100 */
[----:B--2---:R2:W-:Y:S04]  /*0540*/  STG.E.U8 desc[UR6][R4.64+0x2], R13 ;  /* 0x0000020d04007986 */ /* 0x0045e8000c101106 */
[----:B------:R-:W3:Y:S04]  /*0550*/  LDG.E.U8 R15, desc[UR6][R6.64+0x3] ;  /* 0x00000306060f7981 */ /* 0x000ee8000c1e1100 */
[----:B---3--:R2:W-:Y:S04]  /*0560*/  STG.E.U8 desc[UR6][R4.64+0x3], R15 ;  /* 0x0000030f04007986 */ /* 0x0085e8000c101106 */
[----:B------:R-:W3:Y:S04]  /*0570*/  LDG.E.U8 R17, desc[UR6][R6.64+0x4] ;  /* 0x0000040606117981 */ /* 0x000ee8000c1e1100 */
[----:B---3--:R2:W-:Y:S04]  /*0580*/  STG.E.U8 desc[UR6][R4.64+0x4], R17 ;  /* 0x0000041104007986 */ /* 0x0085e8000c101106 */
[----:B------:R-:W3:Y:S04]  /*0590*/  LDG.E.U8 R19, desc[UR6][R6.64+0x5] ;  /* 0x0000050606137981 */ /* 0x000ee8000c1e1100 */
[----:B---3--:R2:W-:Y:S04]  /*05a0*/  STG.E.U8 desc[UR6][R4.64+0x5], R19 ;  /* 0x0000051304007986 */ /* 0x0085e8000c101106 */
[----:B0-----:R-:W3:Y:S04]  /*05b0*/  LDG.E.U8 R9, desc[UR6][R6.64+0x6] ;  /* 0x0000060606097981 */ /* 0x001ee8000c1e1100 */
[----:B---3--:R2:W-:Y:S04]  /*05c0*/  STG.E.U8 desc[UR6][R4.64+0x6], R9 ;  /* 0x0000060904007986 */ /* 0x0085e8000c101106 */
[----:B-1----:R-:W3:Y:S01]  /*05d0*/  LDG.E.U8 R11, desc[UR6][R6.64+0x7] ;  /* 0x00000706060b7981 */ /* 0x002ee2000c1e1100 */
[----:B------:R-:W-:-:S03]  /*05e0*/  VIADD R3, R3, 0x8 ;  /* 0x0000000803037836 */ /* 0x000fc60000000000 */
[----:B---3--:R2:W-:Y:S04]  /*05f0*/  STG.E.U8 desc[UR6][R4.64+0x7], R11 ;  /* 0x0000070b04007986 */ /* 0x0085e8000c101106 */
.L_x_2:
[----:B------:R-:W-:Y:S05]  /*0600*/  @!P0 EXIT ;  /* 0x000000000000894d */ /* 0x000fea0003800000 */
[----:B------:R-:W-:Y:S02]  /*0610*/  ISETP.GE.U32.AND P1, PT, R8, 0x4, PT ;  /* 0x000000040800780c */ /* 0x000fe40003f26070 */
[----:B------:R-:W-:-:S04]  /*0620*/  LOP3.LUT R2, R2, 0x3, RZ, 0xc0, !PT ;  /* 0x0000000302027812 */ /* 0x000fc800078ec0ff */
[----:B------:R-:W-:-:S07]  /*0630*/  ISETP.NE.AND P0, PT, R2, RZ, PT ;  /* 0x000000ff0200720c */ /* 0x000fce0003f05270 */
[----:B------:R-:W-:Y:S06]  /*0640*/  @!P1 BRA `(.L_x_3) ;  /* 0x00000000003c9947 */ /* 0x000fec0003800000 */
[----:B------:R-:W2:Y:S02]  /*0650*/  LDCU.128 UR8, c[0x0][0x380] ;  /* 0x00007000ff0877ac */ /* 0x000ea40008000c00 */
[----:B--2---:R-:W-:-:S05]  /*0660*/  IADD3 R4, P1, PT, R3, UR8, RZ ;  /* 0x0000000803047c10 */ /* 0x004fca000ff3e0ff */
        /* <DEDUP_REMOVED lines=10> */
[----:B------:R-:W2:Y:S01]  /*0710*/  LDG.E.U8 R15, desc[UR6][R4.64+0x3] ;  /* 0x00000306040f7981 */ /* 0x000ea2000c1e1100 */
[----:B------:R-:W-:-:S03]  /*0720*/  VIADD R3, R3, 0x4 ;  /* 0x0000000403037836 */ /* 0x000fc60000000000 */
[----:B--2---:R0:W-:Y:S04]  /*0730*/  STG.E.U8 desc[UR6][R6.64+0x3], R15 ;  /* 0x0000030f06007986 */ /* 0x0041e8000c101106 */
.L_x_3:
[----:B------:R-:W-:Y:S05]  /*0740*/  @!P0 EXIT ;  /* 0x000000000000894d */ /* 0x000fea0003800000 */
[----:B------:R-:W1:Y:S01]  /*0750*/  LDCU.64 UR4, c[0x0][0x380] ;  /* 0x00007000ff0477ac */ /* 0x000e620008000a00 */
[----:B------:R-:W-:Y:S02]  /*0760*/  IMAD.IADD R0, R0, 0x1, R3 ;  /* 0x0000000100007824 */ /* 0x000fe400078e0203 */
[----:B0-----:R-:W-:Y:S01]  /*0770*/  IMAD.MOV R6, RZ, RZ, -R2 ;  /* 0x000000ffff067224 */ /* 0x001fe200078e0a02 */
[----:B------:R-:W0:Y:S01]  /*0780*/  LDCU.64 UR8, c[0x0][0x388] ;  /* 0x00007100ff0877ac */ /* 0x000e220008000a00 */
[----:B-1----:R-:W-:-:S05]  /*0790*/  IADD3 R7, P0, PT, R3, UR4, RZ ;  /* 0x0000000403077c10 */ /* 0x002fca000ff1e0ff */
[----:B0-----:R-:W-:-:S08]  /*07a0*/  IMAD.X R8, RZ, RZ, UR5, P0 ;  /* 0x00000005ff087e24 */ /* 0x001fd000080e06ff */
.L_x_4:
[----:B0-----:R-:W-:Y:S02]  /*07b0*/  IMAD.MOV.U32 R3, RZ, RZ, R8 ;  /* 0x000000ffff037224 */ /* 0x001fe400078e0008 */
[----:B------:R-:W-:-:S05]  /*07c0*/  IMAD.MOV.U32 R2, RZ, RZ, R7 ;  /* 0x000000ffff027224 */ /* 0x000fca00078e0007 */
[----:B------:R-:W3:Y:S01]  /*07d0*/  LDG.E.U8 R3, desc[UR6][R2.64] ;  /* 0x0000000602037981 */ /* 0x000ee2000c1e1100 */
[----:B--2---:R-:W-:Y:S01]  /*07e0*/  IADD3 R4, P0, PT, R0, UR8, RZ ;  /* 0x0000000800047c10 */ /* 0x004fe2000ff1e0ff */
[----:B------:R-:W-:Y:S01]  /*07f0*/  VIADD R6, R6, 0x1 ;  /* 0x0000000106067836 */ /* 0x000fe20000000000 */
[----:B------:R-:W-:Y:S02]  /*0800*/  IADD3 R7, P1, PT, R7, 0x1, RZ ;  /* 0x0000000107077810 */ /* 0x000fe40007f3e0ff */
[C---:B------:R-:W-:Y:S01]  /*0810*/  LEA.HI.X.SX32 R5, R0.reuse, UR9, 0x1, P0 ;  /* 0x0000000900057c11 */ /* 0x040fe200080f0eff */
[----:B------:R-:W-:Y:S01]  /*0820*/  VIADD R0, R0, 0x1 ;  /* 0x0000000100007836 */ /* 0x000fe20000000000 */
[----:B------:R-:W-:Y:S01]  /*0830*/  ISETP.NE.AND P0, PT, R6, RZ, PT ;  /* 0x000000ff0600720c */ /* 0x000fe20003f05270 */
[----:B------:R-:W-:Y:S02]  /*0840*/  IMAD.X R8, RZ, RZ, R8, P1 ;  /* 0x000000ffff087224 */ /* 0x000fe400008e0608 */
[----:B---3--:R0:W-:Y:S10]  /*0850*/  STG.E.U8 desc[UR6][R4.64], R3 ;  /* 0x0000000304007986 */ /* 0x0081f4000c101106 */
[----:B------:R-:W-:Y:S05]  /*0860*/  @P0 BRA `(.L_x_4) ;  /* 0xfffffffc00d00947 */ /* 0x000fea000383ffff */
[----:B------:R-:W-:Y:S05]  /*0870*/  EXIT ;  /* 0x000000000000794d */ /* 0x000fea0003800000 */
.L_x_5:
[----:B------:R-:W-:-:S00]  /*0880*/  BRA `(.L_x_5) ;  /* 0xfffffffc00fc7947 */ /* 0x000fc0000383ffff */
[----:B------:R-:W-:-:S00]  /*0890*/  NOP ;  /* 0x0000000000007918 */ /* 0x000fc00000000000 */
        /* <DEDUP_REMOVED lines=14> */
.L_x_6:


//--------------------- .nv.shared.reserved.0     --------------------------
	.section	.nv.shared.reserved.0,"aw",@nobits
	.weak		__nv_reservedSMEM_offset_0_alias
	.size		__nv_reservedSMEM_offset_0_alias, 0, 64
	.other		__nv_reservedSMEM_offset_0_alias,@"STO_CUDA_RESERVED_SHARED STV_DEFAULT"
__nv_reservedSMEM_offset_0_alias:
	.zero		0
	.zero		64


//--------------------- .nv.constant0._Z10str_repeatPcS_ii --------------------------
	.section	.nv.constant0._Z10str_repeatPcS_ii,"a",@progbits
	.sectionflags	@""
	.align	4
.nv.constant0._Z10str_repeatPcS_ii:
	.zero		920


//--------------------- SYMBOLS --------------------------

	.type		.nv.reservedSmem.offset0,@object
	.size		.nv.reservedSmem.offset0,0x4
